	.headerflags	@"EF_CUDA_TEXMODE_UNIFIED EF_CUDA_64BIT_ADDRESS EF_CUDA_ACCELERATORS EF_CUDA_SM90 EF_CUDA_VIRTUAL_SM(EF_CUDA_SM90)"
	.elftype	@"ET_EXEC"


//--------------------- .nv.info                  --------------------------
	.section	.nv.info,"",@"SHT_CUDA_INFO"
	.align	4


	//----- nvinfo : EIATTR_REGCOUNT
	.align		4
        /*0000*/ 	.byte	0x04, 0x2f
        /*0002*/ 	.short	(.L_3 - .L_2)
	.align		4
.L_2:
        /*0004*/ 	.word	index@(triton_poi_fused__native_batch_norm_legit_no_training_cat_relu_25)
        /*0008*/ 	.word	0x00000017


	//----- nvinfo : EIATTR_MIN_STACK_SIZE
	.align		4
.L_3:
        /*000c*/ 	.byte	0x04, 0x12
        /*000e*/ 	.short	(.L_5 - .L_4)
	.align		4
.L_4:
        /*0010*/ 	.word	index@(triton_poi_fused__native_batch_norm_legit_no_training_cat_relu_25)
        /*0014*/ 	.word	0x00000000


	//----- nvinfo : EIATTR_FRAME_SIZE
	.align		4
.L_5:
        /*0018*/ 	.byte	0x04, 0x11
        /*001a*/ 	.short	(.L_7 - .L_6)
	.align		4
.L_6:
        /*001c*/ 	.word	index@(triton_poi_fused__native_batch_norm_legit_no_training_cat_relu_25)
        /*0020*/ 	.word	0x00000000


	//----- nvinfo : EIATTR_MIN_STACK_SIZE
	.align		4
.L_7:
        /*0024*/ 	.byte	0x04, 0x12
        /*0026*/ 	.short	(.L_9 - .L_8)
	.align		4
.L_8:
        /*0028*/ 	.word	index@(triton_poi_fused__native_batch_norm_legit_no_training_cat_relu_25)
        /*002c*/ 	.word	0x00000000
.L_9:


//--------------------- .nv.info.triton_poi_fused__native_batch_norm_legit_no_training_cat_relu_25 --------------------------
	.section	.nv.info.triton_poi_fused__native_batch_norm_legit_no_training_cat_relu_25,"",@"SHT_CUDA_INFO"
	.sectionflags	@""
	.align	4


	//----- nvinfo : EIATTR_CUDA_API_VERSION
	.align		4
        /*0000*/ 	.byte	0x04, 0x37
        /*0002*/ 	.short	(.L_11 - .L_10)
.L_10:
        /*0004*/ 	.word	0x0000007c


	//----- nvinfo : EIATTR_KPARAM_INFO
	.align		4
.L_11:
        /*0008*/ 	.byte	0x04, 0x17
        /*000a*/ 	.short	(.L_13 - .L_12)
.L_12:
        /*000c*/ 	.word	0x00000000
        /*0010*/ 	.short	0x0008
        /*0012*/ 	.short	0x0040
        /*0014*/ 	.byte	0x00, 0xf0, 0x11, 0x00


	//----- nvinfo : EIATTR_KPARAM_INFO
	.align		4
.L_13:
        /*0018*/ 	.byte	0x04, 0x17
        /*001a*/ 	.short	(.L_15 - .L_14)
.L_14:
        /*001c*/ 	.word	0x00000000
        /*0020*/ 	.short	0x0007
        /*0022*/ 	.short	0x0038
        /*0024*/ 	.byte	0x00, 0xf4, 0x21, 0x00


	//----- nvinfo : EIATTR_KPARAM_INFO
	.align		4
.L_15:
        /*0028*/ 	.byte	0x04, 0x17
        /*002a*/ 	.short	(.L_17 - .L_16)
.L_16:
        /*002c*/ 	.word	0x00000000
        /*0030*/ 	.short	0x0006
        /*0032*/ 	.short	0x0030
        /*0034*/ 	.byte	0x00, 0xf4, 0x21, 0x00


	//----- nvinfo : EIATTR_KPARAM_INFO
	.align		4
.L_17:
        /*0038*/ 	.byte	0x04, 0x17
        /*003a*/ 	.short	(.L_19 - .L_18)
.L_18:
        /*003c*/ 	.word	0x00000000
        /*0040*/ 	.short	0x0005
        /*0042*/ 	.short	0x0028
        /*0044*/ 	.byte	0x00, 0xf4, 0x21, 0x00


	//----- nvinfo : EIATTR_KPARAM_INFO
	.align		4
.L_19:
        /*0048*/ 	.byte	0x04, 0x17
        /*004a*/ 	.short	(.L_21 - .L_20)
.L_20:
        /*004c*/ 	.word	0x00000000
        /*0050*/ 	.short	0x0004
        /*0052*/ 	.short	0x0020
        /*0054*/ 	.byte	0x00, 0xf4, 0x21, 0x00


	//----- nvinfo : EIATTR_KPARAM_INFO
	.align		4
.L_21:
        /*0058*/ 	.byte	0x04, 0x17
        /*005a*/ 	.short	(.L_23 - .L_22)
.L_22:
        /*005c*/ 	.word	0x00000000
        /*0060*/ 	.short	0x0003
        /*0062*/ 	.short	0x0018
        /*0064*/ 	.byte	0x00, 0xf4, 0x21, 0x00


	//----- nvinfo : EIATTR_KPARAM_INFO
	.align		4
.L_23:
        /*0068*/ 	.byte	0x04, 0x17
        /*006a*/ 	.short	(.L_25 - .L_24)
.L_24:
        /*006c*/ 	.word	0x00000000
        /*0070*/ 	.short	0x0002
        /*0072*/ 	.short	0x0010
        /*0074*/ 	.byte	0x00, 0xf4, 0x21, 0x00


	//----- nvinfo : EIATTR_KPARAM_INFO
	.align		4
.L_25:
        /*0078*/ 	.byte	0x04, 0x17
        /*007a*/ 	.short	(.L_27 - .L_26)
.L_26:
        /*007c*/ 	.word	0x00000000
        /*0080*/ 	.short	0x0001
        /*0082*/ 	.short	0x0008
        /*0084*/ 	.byte	0x00, 0xf4, 0x21, 0x00


	//----- nvinfo : EIATTR_KPARAM_INFO
	.align		4
.L_27:
        /*0088*/ 	.byte	0x04, 0x17
        /*008a*/ 	.short	(.L_29 - .L_28)
.L_28:
        /*008c*/ 	.word	0x00000000
        /*0090*/ 	.short	0x0000
        /*0092*/ 	.short	0x0000
        /*0094*/ 	.byte	0x00, 0xf4, 0x21, 0x00


	//----- nvinfo : EIATTR_SPARSE_MMA_MASK
	.align		4
.L_29:
        /*0098*/ 	.byte	0x03, 0x50
        /*009a*/ 	.short	0x0000


	//----- nvinfo : EIATTR_MAXREG_COUNT
	.align		4
        /*009c*/ 	.byte	0x03, 0x1b
        /*009e*/ 	.short	0x00ff


	//----- nvinfo : EIATTR_EXIT_INSTR_OFFSETS
	.align		4
        /*00a0*/ 	.byte	0x04, 0x1c
        /*00a2*/ 	.short	(.L_31 - .L_30)


	//   ....[0]....
.L_30:
        /*00a4*/ 	.word	0x000004d0


	//   ....[1]....
        /*00a8*/ 	.word	0x000004f0


	//----- nvinfo : EIATTR_REQNTID
	.align		4
.L_31:
        /*00ac*/ 	.byte	0x04, 0x10
        /*00ae*/ 	.short	(.L_33 - .L_32)
.L_32:
        /*00b0*/ 	.word	0x00000080
        /*00b4*/ 	.word	0x00000001
        /*00b8*/ 	.word	0x00000001


	//----- nvinfo : EIATTR_CBANK_PARAM_SIZE
	.align		4
.L_33:
        /*00bc*/ 	.byte	0x03, 0x19
        /*00be*/ 	.short	0x0044


	//----- nvinfo : EIATTR_PARAM_CBANK
	.align		4
        /*00c0*/ 	.byte	0x04, 0x0a
        /*00c2*/ 	.short	(.L_35 - .L_34)
	.align		4
.L_34:
        /*00c4*/ 	.word	index@(.nv.constant0.triton_poi_fused__native_batch_norm_legit_no_training_cat_relu_25)
        /*00c8*/ 	.short	0x0210
        /*00ca*/ 	.short	0x0044


	//----- nvinfo : EIATTR_SW_WAR
	.align		4
.L_35:
        /*00cc*/ 	.byte	0x04, 0x36
        /*00ce*/ 	.short	(.L_37 - .L_36)
.L_36:
        /*00d0*/ 	.word	0x00000008
.L_37:


//--------------------- .nv.callgraph             --------------------------
	.section	.nv.callgraph,"",@"SHT_CUDA_CALLGRAPH"
	.align	4
	.sectionentsize	8
	.align		4
        /*0000*/ 	.word	0x00000000
	.align		4
        /*0004*/ 	.word	0xffffffff
	.align		4
        /*0008*/ 	.word	0x00000000
	.align		4
        /*000c*/ 	.word	0xfffffffe
	.align		4
        /*0010*/ 	.word	0x00000000
	.align		4
        /*0014*/ 	.word	0xfffffffd
	.align		4
        /*0018*/ 	.word	0x00000000
	.align		4
        /*001c*/ 	.word	0xfffffffc


//--------------------- .nv.constant4             --------------------------
	.section	.nv.constant4,"a",@progbits
	.align	8
	.align		8
.nv.constant4:
        /*0000*/ 	.dword	_$_str
	.align		8
        /*0008*/ 	.dword	_$_str_$_2


//--------------------- .text.triton_poi_fused__native_batch_norm_legit_no_training_cat_relu_25 --------------------------
	.section	.text.triton_poi_fused__native_batch_norm_legit_no_training_cat_relu_25,"ax",@progbits
	.align	128
        .global         triton_poi_fused__native_batch_norm_legit_no_training_cat_relu_25
        .type           triton_poi_fused__native_batch_norm_legit_no_training_cat_relu_25,@function
        .size           triton_poi_fused__native_batch_norm_legit_no_training_cat_relu_25,(.L_x_1 - triton_poi_fused__native_batch_norm_legit_no_training_cat_relu_25)
        .other          triton_poi_fused__native_batch_norm_legit_no_training_cat_relu_25,@"STO_CUDA_ENTRY STV_DEFAULT"
triton_poi_fused__native_batch_norm_legit_no_training_cat_relu_25:
.text.triton_poi_fused__native_batch_norm_legit_no_training_cat_relu_25:
[----:B------:R-:W0:Y:S01]  /*0000*/  LDC R1, c[0x0][0x28] ;  /* 0x00000a00ff017b82 */ /* 0x000e220000000800 */
[----:B------:R-:W1:Y:S07]  /*0010*/  S2R R0, SR_TID.X ;  /* 0x0000000000007919 */ /* 0x000e6e0000002100 */
[----:B------:R-:W2:Y:S01]  /*0020*/  LDC.64 R12, c[0x0][0x228] ;  /* 0x00008a00ff0c7b82 */ /* 0x000ea20000000a00 */
[----:B------:R-:W-:Y:S01]  /*0030*/  ULDC.64 UR4, c[0x0][0x208] ;  /* 0x0000820000047ab9 */ /* 0x000fe20000000a00 */
[----:B------:R-:W-:Y:S01]  /*0040*/  ULDC.64 UR6, c[0x0][0x218] ;  /* 0x0000860000067ab9 */ /* 0x000fe20000000a00 */
[----:B------:R-:W3:Y:S05]  /*0050*/  S2R R3, SR_CTAID.X ;  /* 0x0000000000037919 */ /* 0x000eea0000002500 */
[----:B------:R-:W4:Y:S08]  /*0060*/  LDC.64 R10, c[0x0][0x210] ;  /* 0x00008400ff0a7b82 */ /* 0x000f300000000a00 */
[----:B------:R-:W5:Y:S01]  /*0070*/  LDC.64 R8, c[0x0][0x230] ;  /* 0x00008c00ff087b82 */ /* 0x000f620000000a00 */
[----:B-1----:R-:W-:-:S05]  /*0080*/  LOP3.LUT R0, R0, 0x7f, RZ, 0xc0, !PT ;  /* 0x0000007f00007812 */ /* 0x002fca00078ec0ff */
[----:B---3--:R-:W-:-:S05]  /*0090*/  IMAD R0, R3, 0x80, R0 ;  /* 0x0000008003007824 */ /* 0x008fca00078e0200 */
[----:B------:R-:W-:Y:S02]  /*00a0*/  SHF.R.S32.HI R3, RZ, 0x1f, R0 ;  /* 0x0000001fff037819 */ /* 0x000fe40000011400 */
[----:B------:R-:W-:Y:S02]  /*00b0*/  ISETP.GE.AND P0, PT, R0, 0x7600, PT ;  /* 0x000076000000780c */ /* 0x000fe40003f06270 */
[----:B------:R-:W-:-:S04]  /*00c0*/  LEA.HI R4, R3, R0, RZ, 0x6 ;  /* 0x0000000003047211 */ /* 0x000fc800078f30ff */
[----:B------:R-:W-:-:S05]  /*00d0*/  SHF.R.S32.HI R3, RZ, 0x6, R4 ;  /* 0x00000006ff037819 */ /* 0x000fca0000011404 */
[----:B------:R-:W-:-:S05]  /*00e0*/  IMAD.HI R2, R3, 0x22b63cbf, RZ ;  /* 0x22b63cbf03027827 */ /* 0x000fca00078e02ff */
[----:B------:R-:W-:-:S04]  /*00f0*/  SHF.R.U32.HI R5, RZ, 0x1f, R2 ;  /* 0x0000001fff057819 */ /* 0x000fc80000011602 */
[----:B------:R-:W-:-:S05]  /*0100*/  LEA.HI.SX32 R2, R2, R5, 0x1c ;  /* 0x0000000502027211 */ /* 0x000fca00078fe2ff */
[----:B------:R-:W-:Y:S02]  /*0110*/  IMAD R3, R2, -0x76, R3 ;  /* 0xffffff8a02037824 */ /* 0x000fe400078e0203 */
[----:B------:R-:W-:Y:S02]  /*0120*/  IMAD.MOV.U32 R2, RZ, RZ, RZ ;  /* 0x000000ffff027224 */ /* 0x000fe400078e00ff */
[----:B--2---:R-:W-:-:S05]  /*0130*/  IMAD.WIDE R12, R3, 0x4, R12 ;  /* 0x00000004030c7825 */ /* 0x004fca00078e020c */
[----:B------:R1:W2:Y:S01]  /*0140*/  @!P0 LDG.E.EL R2, desc[UR4][R12.64] ;  /* 0x000000040c028981 */ /* 0x0002a2000c2e1900 */
[----:B------:R-:W-:Y:S01]  /*0150*/  IMAD.HI R5, R0, 0x22b63cbf, RZ ;  /* 0x22b63cbf00057827 */ /* 0x000fe200078e02ff */
[----:B------:R-:W-:Y:S02]  /*0160*/  LOP3.LUT R15, R4, 0xffffffc0, RZ, 0xc0, !PT ;  /* 0xffffffc0040f7812 */ /* 0x000fe400078ec0ff */
[C---:B------:R-:W-:Y:S01]  /*0170*/  ISETP.GE.AND P1, PT, R3.reuse, 0x6a, PT ;  /* 0x0000006a0300780c */ /* 0x040fe20003f26270 */
[----:B------:R-:W-:Y:S01]  /*0180*/  IMAD.SHL.U32 R14, R3, 0x40, RZ ;  /* 0x00000040030e7824 */ /* 0x000fe200078e00ff */
[----:B------:R-:W-:Y:S01]  /*0190*/  SHF.R.U32.HI R6, RZ, 0x1f, R5 ;  /* 0x0000001fff067819 */ /* 0x000fe20000011605 */
[C---:B------:R-:W-:Y:S01]  /*01a0*/  IMAD.IADD R15, R0.reuse, 0x1, -R15 ;  /* 0x00000001000f7824 */ /* 0x040fe200078e0a0f */
[----:B------:R-:W-:Y:S02]  /*01b0*/  ISETP.LT.AND P2, PT, R0, 0x7600, !P1 ;  /* 0x000076000000780c */ /* 0x000fe40004f41270 */
[----:B------:R-:W-:-:S02]  /*01c0*/  LEA.HI.SX32 R17, R5, R6, 0x16 ;  /* 0x0000000605117211 */ /* 0x000fc400078fb2ff */
[----:B------:R-:W3:Y:S01]  /*01d0*/  LDC.64 R6, c[0x0][0x220] ;  /* 0x00008800ff067b82 */ /* 0x000ee20000000a00 */
[----:B------:R-:W-:Y:S02]  /*01e0*/  ISETP.GT.AND P3, PT, R3, 0x69, !P0 ;  /* 0x000000690300780c */ /* 0x000fe40004764270 */
[C---:B------:R-:W-:Y:S02]  /*01f0*/  IMAD R16, R17.reuse, 0x300, RZ ;  /* 0x0000030011107824 */ /* 0x040fe400078e02ff */
[----:B-1----:R-:W-:-:S03]  /*0200*/  IMAD R12, R17, -0x1d80, R0 ;  /* 0xffffe280110c7824 */ /* 0x002fc600078e0200 */
[----:B------:R-:W1:Y:S01]  /*0210*/  LDC.64 R4, c[0x0][0x238] ;  /* 0x00008e00ff047b82 */ /* 0x000e620000000a00 */
[----:B------:R-:W-:Y:S01]  /*0220*/  IADD3 R19, P4, P5, R14, R15, R16 ;  /* 0x0000000f0e137210 */ /* 0x000fe20007d9e010 */
[----:B------:R-:W-:Y:S01]  /*0230*/  IMAD R17, R17, 0x1a80, R12 ;  /* 0x00001a8011117824 */ /* 0x000fe200078e020c */
[----:B------:R-:W-:Y:S02]  /*0240*/  SHF.R.S32.HI R13, RZ, 0x1f, R16 ;  /* 0x0000001fff0d7819 */ /* 0x000fe40000011410 */
[----:B------:R-:W-:Y:S01]  /*0250*/  SHF.R.S32.HI R15, RZ, 0x1f, R15 ;  /* 0x0000001fff0f7819 */ /* 0x000fe2000001140f */
[----:B----4-:R-:W-:Y:S01]  /*0260*/  IMAD.WIDE R16, R17, 0x4, R10 ;  /* 0x0000000411107825 */ /* 0x010fe200078e020a */
[----:B------:R-:W-:Y:S02]  /*0270*/  SHF.R.S32.HI R14, RZ, 0x1f, R14 ;  /* 0x0000001fff0e7819 */ /* 0x000fe4000001140e */
[----:B------:R-:W-:Y:S02]  /*0280*/  CS2R R10, SRZ ;  /* 0x00000000000a7805 */ /* 0x000fe4000001ff00 */
[----:B------:R-:W-:-:S02]  /*0290*/  IADD3.X R14, R14, R15, R13, P4, P5 ;  /* 0x0000000f0e0e7210 */ /* 0x000fc400027ea40d */
[----:B------:R-:W-:Y:S02]  /*02a0*/  CS2R R12, SRZ ;  /* 0x00000000000c7805 */ /* 0x000fe4000001ff00 */
[----:B------:R-:W-:-:S04]  /*02b0*/  LEA R18, P4, R19, UR6, 0x2 ;  /* 0x0000000613127c11 */ /* 0x000fc8000f8810ff */
[----:B------:R-:W-:Y:S01]  /*02c0*/  LEA.HI.X R19, R19, UR7, R14, 0x2, P4 ;  /* 0x0000000713137c11 */ /* 0x000fe2000a0f140e */
[----:B------:R-:W4:Y:S01]  /*02d0*/  @P2 LDG.E R12, desc[UR4][R16.64] ;  /* 0x00000004100c2981 */ /* 0x000f22000c1e1900 */
[----:B---3--:R-:W-:-:S03]  /*02e0*/  IMAD.WIDE R6, R3, 0x4, R6 ;  /* 0x0000000403067825 */ /* 0x008fc600078e0206 */
[----:B------:R-:W3:Y:S01]  /*02f0*/  @P3 LDG.E R10, desc[UR4][R18.64+-0x6a00] ;  /* 0xff960004120a3981 */ /* 0x000ee2000c1e1900 */
[----:B------:R-:W-:-:S03]  /*0300*/  IMAD.MOV.U32 R20, RZ, RZ, RZ ;  /* 0x000000ffff147224 */ /* 0x000fc600078e00ff */
[----:B------:R1:W3:Y:S01]  /*0310*/  @!P0 LDG.E.EL R11, desc[UR4][R6.64] ;  /* 0x00000004060b8981 */ /* 0x0002e2000c2e1900 */
[----:B-----5:R-:W-:-:S04]  /*0320*/  IMAD.WIDE R8, R3, 0x4, R8 ;  /* 0x0000000403087825 */ /* 0x020fc800078e0208 */
[----:B-1----:R-:W-:Y:S01]  /*0330*/  IMAD.WIDE R14, R3, 0x4, R4 ;  /* 0x00000004030e7825 */ /* 0x002fe200078e0204 */
[----:B------:R-:W5:Y:S01]  /*0340*/  @!P0 LDG.E.EL R13, desc[UR4][R8.64] ;  /* 0x00000004080d8981 */ /* 0x000f62000c2e1900 */
[----:B------:R-:W1:Y:S03]  /*0350*/  LDC.64 R4, c[0x0][0x240] ;  /* 0x00009000ff047b82 */ /* 0x000e660000000a00 */
[----:B------:R-:W5:Y:S01]  /*0360*/  @!P0 LDG.E.EL R20, desc[UR4][R14.64] ;  /* 0x000000040e148981 */ /* 0x000f62000c2e1900 */
[----:B0-----:R-:W-:Y:S02]  /*0370*/  IMAD.MOV.U32 R6, RZ, RZ, 0x3e800000 ;  /* 0x3e800000ff067424 */ /* 0x001fe400078e00ff */
[----:B-1----:R-:W-:-:S04]  /*0380*/  IMAD.WIDE R4, R0, 0x4, R4 ;  /* 0x0000000400047825 */ /* 0x002fc800078e0204 */
[----:B--2---:R-:W-:Y:S02]  /*0390*/  FADD R16, R2, 9.9999997473787516356e-06 ;  /* 0x3727c5ac02107421 */ /* 0x004fe40000000000 */
[----:B------:R-:W0:Y:S02]  /*03a0*/  LDC.64 R2, c[0x0][0x248] ;  /* 0x00009200ff027b82 */ /* 0x000e240000000a00 */
[----:B------:R-:W1:Y:S02]  /*03b0*/  MUFU.SQRT R17, R16 ;  /* 0x0000001000117308 */ /* 0x000e640000002000 */
[C---:B-1----:R-:W-:Y:S02]  /*03c0*/  FSETP.GT.AND P4, PT, R17.reuse, 8.50705917302346158658e+37, PT ;  /* 0x7e8000001100780b */ /* 0x042fe40003f84000 */
[----:B------:R-:W-:Y:S02]  /*03d0*/  FSETP.GEU.AND P5, PT, R17, 1.175494350822287508e-38, PT ;  /* 0x008000001100780b */ /* 0x000fe40003fae000 */
[----:B------:R-:W-:Y:S01]  /*03e0*/  FSEL R6, R6, 1, P4 ;  /* 0x3f80000006067808 */ /* 0x000fe20002000000 */
[----:B0-----:R-:W-:-:S08]  /*03f0*/  IMAD.WIDE R2, R0, 0x4, R2 ;  /* 0x0000000400027825 */ /* 0x001fd000078e0202 */
[----:B------:R-:W-:Y:S02]  /*0400*/  @P4 FMUL R17, R17, 0.25 ;  /* 0x3e80000011114820 */ /* 0x000fe40000400000 */
[----:B------:R-:W-:Y:S02]  /*0410*/  @!P5 FMUL R6, R6, 16777216 ;  /* 0x4b8000000606d820 */ /* 0x000fe40000400000 */
[----:B------:R-:W-:Y:S01]  /*0420*/  @!P5 FMUL R17, R17, 16777216 ;  /* 0x4b8000001111d820 */ /* 0x000fe20000400000 */
[----:B----4-:R-:W-:-:S05]  /*0430*/  SEL R12, R12, RZ, P2 ;  /* 0x000000ff0c0c7207 */ /* 0x010fca0001000000 */
[----:B------:R-:W0:Y:S01]  /*0440*/  MUFU.RCP R17, R17 ;  /* 0x0000001100117308 */ /* 0x000e220000001000 */
[----:B---3--:R-:W-:-:S05]  /*0450*/  @P1 SEL R12, R10, RZ, P3 ;  /* 0x000000ff0a0c1207 */ /* 0x008fca0001800000 */
[----:B------:R-:W-:Y:S01]  /*0460*/  FADD R11, R12, -R11 ;  /* 0x8000000b0c0b7221 */ /* 0x000fe20000000000 */
[----:B------:R1:W-:Y:S01]  /*0470*/  @!P0 STG.E desc[UR4][R4.64], R12 ;  /* 0x0000000c04008986 */ /* 0x0003e2000c101904 */
[----:B0-----:R-:W-:-:S04]  /*0480*/  FMUL R6, R17, R6 ;  /* 0x0000000611067220 */ /* 0x001fc80000400000 */
[----:B------:R-:W-:-:S04]  /*0490*/  FMUL R11, R11, R6 ;  /* 0x000000060b0b7220 */ /* 0x000fc80000400000 */
[----:B-----5:R-:W-:-:S05]  /*04a0*/  FFMA R11, R11, R13, R20 ;  /* 0x0000000d0b0b7223 */ /* 0x020fca0000000014 */
[----:B------:R-:W-:-:S04]  /*04b0*/  FSETP.GEU.AND P1, PT, R11, RZ, PT ;  /* 0x000000ff0b00720b */ /* 0x000fc80003f2e000 */
[----:B------:R-:W-:Y:S01]  /*04c0*/  FSEL R11, R11, RZ, P1 ;  /* 0x000000ff0b0b7208 */ /* 0x000fe20000800000 */
[----:B-1----:R-:W-:Y:S08]  /*04d0*/  @P0 EXIT ;  /* 0x000000000000094d */ /* 0x002ff00003800000 */
[----:B------:R-:W-:Y:S01]  /*04e0*/  STG.E desc[UR4][R2.64], R11 ;  /* 0x0000000b02007986 */ /* 0x000fe2000c101904 */
[----:B------:R-:W-:Y:S05]  /*04f0*/  EXIT ;  /* 0x000000000000794d */ /* 0x000fea0003800000 */
.L_x_0:
[----:B------:R-:W-:-:S00]  /*0500*/  BRA `(.L_x_0) ;  /* 0xfffffffc00fc7947 */ /* 0x000fc0000383ffff */
[----:B------:R-:W-:-:S00]  /*0510*/  NOP ;  /* 0x0000000000007918 */ /* 0x000fc00000000000 */
        /* <DEDUP_REMOVED lines=14> */
.L_x_1:


//--------------------- .nv.global.init           --------------------------
	.section	.nv.global.init,"aw",@progbits
.nv.global.init:
	.type		_$_str,@object
	.size		_$_str,(_$_str_$_2 - _$_str)
_$_str:
        /*0000*/ 	.byte	0x5f, 0x5f, 0x43, 0x55, 0x44, 0x41, 0x5f, 0x46, 0x54, 0x5a, 0x00
	.type		_$_str_$_2,@object
	.size		_$_str_$_2,(.L_1 - _$_str_$_2)
_$_str_$_2:
        /*000b*/ 	.byte	0x5f, 0x5f, 0x43, 0x55, 0x44, 0x41, 0x5f, 0x50, 0x52, 0x45, 0x43, 0x5f, 0x53, 0x51, 0x52, 0x54
        /*001b*/ 	.byte	0x00
.L_1:


//--------------------- .nv.constant0.triton_poi_fused__native_batch_norm_legit_no_training_cat_relu_25 --------------------------
	.section	.nv.constant0.triton_poi_fused__native_batch_norm_legit_no_training_cat_relu_25,"a",@progbits
	.sectionflags	@""
	.align	4
.nv.constant0.triton_poi_fused__native_batch_norm_legit_no_training_cat_relu_25:
	.zero		596
